	.headerflags	@"EF_CUDA_TEXMODE_UNIFIED EF_CUDA_64BIT_ADDRESS EF_CUDA_ACCELERATORS EF_CUDA_SM90 EF_CUDA_VIRTUAL_SM(EF_CUDA_SM90)"
	.elftype	@"ET_EXEC"


//--------------------- .nv.info                  --------------------------
	.section	.nv.info,"",@"SHT_CUDA_INFO"
	.align	4


	//----- nvinfo : EIATTR_REGCOUNT
	.align		4
        /*0000*/ 	.byte	0x04, 0x2f
        /*0002*/ 	.short	(.L_1 - .L_0)
	.align		4
.L_0:
        /*0004*/ 	.word	index@(triton_poi_fused_max_pool2d_with_indices_native_batch_norm_backward_45)
        /*0008*/ 	.word	0x0000001e


	//----- nvinfo : EIATTR_MIN_STACK_SIZE
	.align		4
.L_1:
        /*000c*/ 	.byte	0x04, 0x12
        /*000e*/ 	.short	(.L_3 - .L_2)
	.align		4
.L_2:
        /*0010*/ 	.word	index@(triton_poi_fused_max_pool2d_with_indices_native_batch_norm_backward_45)
        /*0014*/ 	.word	0x00000000


	//----- nvinfo : EIATTR_FRAME_SIZE
	.align		4
.L_3:
        /*0018*/ 	.byte	0x04, 0x11
        /*001a*/ 	.short	(.L_5 - .L_4)
	.align		4
.L_4:
        /*001c*/ 	.word	index@(triton_poi_fused_max_pool2d_with_indices_native_batch_norm_backward_45)
        /*0020*/ 	.word	0x00000000


	//----- nvinfo : EIATTR_MIN_STACK_SIZE
	.align		4
.L_5:
        /*0024*/ 	.byte	0x04, 0x12
        /*0026*/ 	.short	(.L_7 - .L_6)
	.align		4
.L_6:
        /*0028*/ 	.word	index@(triton_poi_fused_max_pool2d_with_indices_native_batch_norm_backward_45)
        /*002c*/ 	.word	0x00000000
.L_7:


//--------------------- .nv.info.triton_poi_fused_max_pool2d_with_indices_native_batch_norm_backward_45 --------------------------
	.section	.nv.info.triton_poi_fused_max_pool2d_with_indices_native_batch_norm_backward_45,"",@"SHT_CUDA_INFO"
	.sectionflags	@""
	.align	4


	//----- nvinfo : EIATTR_CUDA_API_VERSION
	.align		4
        /*0000*/ 	.byte	0x04, 0x37
        /*0002*/ 	.short	(.L_9 - .L_8)
.L_8:
        /*0004*/ 	.word	0x0000007c


	//----- nvinfo : EIATTR_KPARAM_INFO
	.align		4
.L_9:
        /*0008*/ 	.byte	0x04, 0x17
        /*000a*/ 	.short	(.L_11 - .L_10)
.L_10:
        /*000c*/ 	.word	0x00000000
        /*0010*/ 	.short	0x0003
        /*0012*/ 	.short	0x0018
        /*0014*/ 	.byte	0x00, 0xf0, 0x11, 0x00


	//----- nvinfo : EIATTR_KPARAM_INFO
	.align		4
.L_11:
        /*0018*/ 	.byte	0x04, 0x17
        /*001a*/ 	.short	(.L_13 - .L_12)
.L_12:
        /*001c*/ 	.word	0x00000000
        /*0020*/ 	.short	0x0002
        /*0022*/ 	.short	0x0010
        /*0024*/ 	.byte	0x00, 0xf4, 0x21, 0x00


	//----- nvinfo : EIATTR_KPARAM_INFO
	.align		4
.L_13:
        /*0028*/ 	.byte	0x04, 0x17
        /*002a*/ 	.short	(.L_15 - .L_14)
.L_14:
        /*002c*/ 	.word	0x00000000
        /*0030*/ 	.short	0x0001
        /*0032*/ 	.short	0x0008
        /*0034*/ 	.byte	0x00, 0xf4, 0x21, 0x00


	//----- nvinfo : EIATTR_KPARAM_INFO
	.align		4
.L_15:
        /*0038*/ 	.byte	0x04, 0x17
        /*003a*/ 	.short	(.L_17 - .L_16)
.L_16:
        /*003c*/ 	.word	0x00000000
        /*0040*/ 	.short	0x0000
        /*0042*/ 	.short	0x0000
        /*0044*/ 	.byte	0x00, 0xf4, 0x21, 0x00


	//----- nvinfo : EIATTR_SPARSE_MMA_MASK
	.align		4
.L_17:
        /*0048*/ 	.byte	0x03, 0x50
        /*004a*/ 	.short	0x0000


	//----- nvinfo : EIATTR_MAXREG_COUNT
	.align		4
        /*004c*/ 	.byte	0x03, 0x1b
        /*004e*/ 	.short	0x00ff


	//----- nvinfo : EIATTR_EXIT_INSTR_OFFSETS
	.align		4
        /*0050*/ 	.byte	0x04, 0x1c
        /*0052*/ 	.short	(.L_19 - .L_18)


	//   ....[0]....
.L_18:
        /*0054*/ 	.word	0x000004f0


	//   ....[1]....
        /*0058*/ 	.word	0x00000510


	//----- nvinfo : EIATTR_REQNTID
	.align		4
.L_19:
        /*005c*/ 	.byte	0x04, 0x10
        /*005e*/ 	.short	(.L_21 - .L_20)
.L_20:
        /*0060*/ 	.word	0x00000080
        /*0064*/ 	.word	0x00000001
        /*0068*/ 	.word	0x00000001


	//----- nvinfo : EIATTR_CBANK_PARAM_SIZE
	.align		4
.L_21:
        /*006c*/ 	.byte	0x03, 0x19
        /*006e*/ 	.short	0x001c


	//----- nvinfo : EIATTR_PARAM_CBANK
	.align		4
        /*0070*/ 	.byte	0x04, 0x0a
        /*0072*/ 	.short	(.L_23 - .L_22)
	.align		4
.L_22:
        /*0074*/ 	.word	index@(.nv.constant0.triton_poi_fused_max_pool2d_with_indices_native_batch_norm_backward_45)
        /*0078*/ 	.short	0x0210
        /*007a*/ 	.short	0x001c


	//----- nvinfo : EIATTR_SW_WAR
	.align		4
.L_23:
        /*007c*/ 	.byte	0x04, 0x36
        /*007e*/ 	.short	(.L_25 - .L_24)
.L_24:
        /*0080*/ 	.word	0x00000008
.L_25:


//--------------------- .nv.callgraph             --------------------------
	.section	.nv.callgraph,"",@"SHT_CUDA_CALLGRAPH"
	.align	4
	.sectionentsize	8
	.align		4
        /*0000*/ 	.word	0x00000000
	.align		4
        /*0004*/ 	.word	0xffffffff
	.align		4
        /*0008*/ 	.word	0x00000000
	.align		4
        /*000c*/ 	.word	0xfffffffe
	.align		4
        /*0010*/ 	.word	0x00000000
	.align		4
        /*0014*/ 	.word	0xfffffffd
	.align		4
        /*0018*/ 	.word	0x00000000
	.align		4
        /*001c*/ 	.word	0xfffffffc


//--------------------- .text.triton_poi_fused_max_pool2d_with_indices_native_batch_norm_backward_45 --------------------------
	.section	.text.triton_poi_fused_max_pool2d_with_indices_native_batch_norm_backward_45,"ax",@progbits
	.align	128
        .global         triton_poi_fused_max_pool2d_with_indices_native_batch_norm_backward_45
        .type           triton_poi_fused_max_pool2d_with_indices_native_batch_norm_backward_45,@function
        .size           triton_poi_fused_max_pool2d_with_indices_native_batch_norm_backward_45,(.L_x_1 - triton_poi_fused_max_pool2d_with_indices_native_batch_norm_backward_45)
        .other          triton_poi_fused_max_pool2d_with_indices_native_batch_norm_backward_45,@"STO_CUDA_ENTRY STV_DEFAULT"
triton_poi_fused_max_pool2d_with_indices_native_batch_norm_backward_45:
.text.triton_poi_fused_max_pool2d_with_indices_native_batch_norm_backward_45:
[----:B------:R-:W0:Y:S01]  /*0000*/  LDC R1, c[0x0][0x28] ;  /* 0x00000a00ff017b82 */ /* 0x000e220000000800 */
[----:B------:R-:W1:Y:S01]  /*0010*/  S2R R0, SR_TID.X ;  /* 0x0000000000007919 */ /* 0x000e620000002100 */
[----:B------:R-:W-:Y:S02]  /*0020*/  CS2R R12, SRZ ;  /* 0x00000000000c7805 */ /* 0x000fe4000001ff00 */
[----:B------:R-:W-:Y:S01]  /*0030*/  CS2R R14, SRZ ;  /* 0x00000000000e7805 */ /* 0x000fe2000001ff00 */
[----:B------:R-:W-:Y:S01]  /*0040*/  ULDC.64 UR4, c[0x0][0x208] ;  /* 0x0000820000047ab9 */ /* 0x000fe20000000a00 */
[----:B------:R-:W2:Y:S01]  /*0050*/  S2R R3, SR_CTAID.X ;  /* 0x0000000000037919 */ /* 0x000ea20000002500 */
[----:B-1----:R-:W-:Y:S01]  /*0060*/  IMAD.SHL.U32 R0, R0, 0x2, RZ ;  /* 0x0000000200007824 */ /* 0x002fe200078e00ff */
[----:B--2---:R-:W-:-:S04]  /*0070*/  SHF.R.S32.HI R5, RZ, 0x17, R3 ;  /* 0x00000017ff057819 */ /* 0x004fc80000011403 */
[----:B------:R-:W-:Y:S02]  /*0080*/  LOP3.LUT R0, R0, 0xfe, RZ, 0xc0, !PT ;  /* 0x000000fe00007812 */ /* 0x000fe400078ec0ff */
[----:B------:R-:W-:-:S03]  /*0090*/  SGXT R5, R5, 0x1 ;  /* 0x000000010505781a */ /* 0x000fc60000000200 */
[----:B------:R-:W-:Y:S02]  /*00a0*/  IMAD R0, R3, 0x100, R0 ;  /* 0x0000010003007824 */ /* 0x000fe400078e0200 */
[----:B------:R-:W1:Y:S02]  /*00b0*/  LDC.64 R2, c[0x0][0x210] ;  /* 0x00008400ff027b82 */ /* 0x000e640000000a00 */
[C---:B------:R-:W-:Y:S01]  /*00c0*/  VIADD R4, R0.reuse, 0x1 ;  /* 0x0000000100047836 */ /* 0x040fe20000000000 */
[----:B------:R-:W-:Y:S02]  /*00d0*/  SHF.R.S32.HI R7, RZ, 0x1f, R0 ;  /* 0x0000001fff077819 */ /* 0x000fe40000011400 */
[----:B------:R-:W-:Y:S02]  /*00e0*/  ISETP.GE.AND P0, PT, R0, 0x100, PT ;  /* 0x000001000000780c */ /* 0x000fe40003f06270 */
[----:B------:R-:W-:Y:S02]  /*00f0*/  LEA.HI R6, R5, R4, RZ, 0x2 ;  /* 0x0000000405067211 */ /* 0x000fe400078f10ff */
[----:B------:R-:W-:-:S02]  /*0100*/  LEA.HI R7, R7, R0, RZ, 0x2 ;  /* 0x0000000007077211 */ /* 0x000fc400078f10ff */
[----:B------:R-:W-:Y:S02]  /*0110*/  LOP3.LUT R11, R6, 0x7ffffffc, RZ, 0xc0, !PT ;  /* 0x7ffffffc060b7812 */ /* 0x000fe400078ec0ff */
[C---:B------:R-:W-:Y:S01]  /*0120*/  LOP3.LUT R9, R7.reuse, 0x7ffffffc, RZ, 0xc0, !PT ;  /* 0x7ffffffc07097812 */ /* 0x040fe200078ec0ff */
[----:B------:R-:W-:Y:S02]  /*0130*/  IMAD.SHL.U32 R7, R7, 0x4, RZ ;  /* 0x0000000407077824 */ /* 0x000fe400078e00ff */
[----:B------:R-:W-:Y:S02]  /*0140*/  IMAD.IADD R11, R4, 0x1, -R11 ;  /* 0x00000001040b7824 */ /* 0x000fe400078e0a0b */
[----:B------:R-:W-:Y:S01]  /*0150*/  IMAD.IADD R9, R0, 0x1, -R9 ;  /* 0x0000000100097824 */ /* 0x000fe200078e0a09 */
[----:B------:R-:W-:-:S05]  /*0160*/  LOP3.LUT R4, R7, 0xfffffff0, RZ, 0xc0, !PT ;  /* 0xfffffff007047812 */ /* 0x000fca00078ec0ff */
[--C-:B------:R-:W-:Y:S02]  /*0170*/  IMAD R7, R9, 0x2, R4.reuse ;  /* 0x0000000209077824 */ /* 0x100fe400078e0204 */
[----:B------:R-:W-:Y:S02]  /*0180*/  IMAD R11, R11, 0x2, R4 ;  /* 0x000000020b0b7824 */ /* 0x000fe400078e0204 */
[----:B------:R-:W-:Y:S02]  /*0190*/  IMAD.MOV.U32 R4, RZ, RZ, RZ ;  /* 0x000000ffff047224 */ /* 0x000fe400078e00ff */
[----:B-1----:R-:W-:-:S04]  /*01a0*/  IMAD.WIDE R8, R7, 0x4, R2 ;  /* 0x0000000407087825 */ /* 0x002fc800078e0202 */
[----:B------:R-:W-:Y:S01]  /*01b0*/  IMAD.WIDE R20, R11, 0x4, R2 ;  /* 0x000000040b147825 */ /* 0x000fe200078e0202 */
[----:B------:R-:W2:Y:S03]  /*01c0*/  @!P0 LDG.E.EL R13, desc[UR4][R8.64] ;  /* 0x00000004080d8981 */ /* 0x000ea6000c2e1900 */
[----:B------:R-:W-:Y:S01]  /*01d0*/  VIADD R19, R7, 0x8 ;  /* 0x0000000807137836 */ /* 0x000fe20000000000 */
[----:B------:R-:W2:Y:S01]  /*01e0*/  @!P0 LDG.E.EL R12, desc[UR4][R8.64+0x4] ;  /* 0x00000404080c8981 */ /* 0x000ea2000c2e1900 */
[----:B------:R-:W-:-:S03]  /*01f0*/  VIADD R23, R11, 0x8 ;  /* 0x000000080b177836 */ /* 0x000fc60000000000 */
[----:B------:R-:W3:Y:S01]  /*0200*/  @!P0 LDG.E.EL R4, desc[UR4][R20.64] ;  /* 0x0000000414048981 */ /* 0x000ee2000c2e1900 */
[----:B------:R-:W-:-:S03]  /*0210*/  IMAD.MOV.U32 R17, RZ, RZ, RZ ;  /* 0x000000ffff117224 */ /* 0x000fc600078e00ff */
[----:B------:R1:W3:Y:S01]  /*0220*/  @!P0 LDG.E.EL R15, desc[UR4][R20.64+0x4] ;  /* 0x00000404140f8981 */ /* 0x0002e2000c2e1900 */
[----:B------:R-:W-:Y:S02]  /*0230*/  VIADD R25, R7, 0x9 ;  /* 0x0000000907197836 */ /* 0x000fe40000000000 */
[----:B------:R-:W-:Y:S01]  /*0240*/  VIADD R27, R11, 0x9 ;  /* 0x000000090b1b7836 */ /* 0x000fe20000000000 */
[----:B------:R-:W4:Y:S01]  /*0250*/  LDC.64 R6, c[0x0][0x218] ;  /* 0x00008600ff067b82 */ /* 0x000f220000000a00 */
[----:B------:R-:W-:Y:S01]  /*0260*/  IMAD.WIDE R18, R19, 0x4, R2 ;  /* 0x0000000413127825 */ /* 0x000fe200078e0202 */
[----:B------:R-:W-:-:S03]  /*0270*/  LEA.HI R5, R5, R0, RZ, 0x4 ;  /* 0x0000000005057211 */ /* 0x000fc600078f20ff */
[----:B------:R-:W-:Y:S01]  /*0280*/  IMAD.WIDE R10, R23, 0x4, R2 ;  /* 0x00000004170a7825 */ /* 0x000fe200078e0202 */
[----:B------:R-:W5:Y:S01]  /*0290*/  @!P0 LDG.E.EL R17, desc[UR4][R18.64] ;  /* 0x0000000412118981 */ /* 0x000f62000c2e1900 */
[----:B-1----:R-:W-:Y:S02]  /*02a0*/  CS2R R20, SRZ ;  /* 0x0000000000147805 */ /* 0x002fe4000001ff00 */
[----:B------:R-:W-:Y:S01]  /*02b0*/  SHF.R.S32.HI R5, RZ, 0x4, R5 ;  /* 0x00000004ff057819 */ /* 0x000fe20000011405 */
[--C-:B------:R-:W-:Y:S01]  /*02c0*/  IMAD.WIDE R8, R25, 0x4, R2.reuse ;  /* 0x0000000419087825 */ /* 0x100fe200078e0202 */
[----:B------:R-:W5:Y:S03]  /*02d0*/  @!P0 LDG.E.EL R14, desc[UR4][R10.64] ;  /* 0x000000040a0e8981 */ /* 0x000f66000c2e1900 */
[----:B------:R-:W-:Y:S01]  /*02e0*/  IMAD.WIDE R2, R27, 0x4, R2 ;  /* 0x000000041b027825 */ /* 0x000fe200078e0202 */
[----:B------:R-:W-:Y:S01]  /*02f0*/  LEA.HI R16, R5, R5, RZ, 0x2 ;  /* 0x0000000505107211 */ /* 0x000fe200078f10ff */
[----:B------:R1:W5:Y:S04]  /*0300*/  @!P0 LDG.E.EL R20, desc[UR4][R8.64] ;  /* 0x0000000408148981 */ /* 0x000368000c2e1900 */
[----:B------:R4:W5:Y:S01]  /*0310*/  @!P0 LDG.E.EL R21, desc[UR4][R2.64] ;  /* 0x0000000402158981 */ /* 0x000962000c2e1900 */
[----:B------:R-:W-:-:S05]  /*0320*/  LOP3.LUT R16, R16, 0xfffffffc, RZ, 0xc0, !PT ;  /* 0xfffffffc10107812 */ /* 0x000fca00078ec0ff */
[----:B------:R-:W-:Y:S01]  /*0330*/  IMAD.IADD R5, R5, 0x1, -R16 ;  /* 0x0000000105057824 */ /* 0x000fe200078e0a10 */
[----:B01----:R-:W0:Y:S01]  /*0340*/  LDC.64 R8, c[0x0][0x220] ;  /* 0x00008800ff087b82 */ /* 0x003e220000000a00 */
[----:B------:R-:W-:Y:S02]  /*0350*/  IMAD.MOV.U32 R10, RZ, RZ, RZ ;  /* 0x000000ffff0a7224 */ /* 0x000fe400078e00ff */
[----:B----4-:R-:W-:-:S04]  /*0360*/  IMAD.WIDE R6, R5, 0x4, R6 ;  /* 0x0000000405067825 */ /* 0x010fc800078e0206 */
[----:B------:R-:W-:Y:S01]  /*0370*/  IMAD.MOV.U32 R5, RZ, RZ, RZ ;  /* 0x000000ffff057224 */ /* 0x000fe200078e00ff */
[----:B------:R-:W4:Y:S05]  /*0380*/  @!P0 LDG.E.EL R10, desc[UR4][R6.64] ;  /* 0x00000004060a8981 */ /* 0x000f2a000c2e1900 */
[----:B------:R-:W4:Y:S01]  /*0390*/  @!P0 LDG.E.EL R5, desc[UR4][R6.64] ;  /* 0x0000000406058981 */ /* 0x000f22000c2e1900 */
[----:B0-----:R-:W-:Y:S01]  /*03a0*/  IMAD.WIDE R2, R0, 0x4, R8 ;  /* 0x0000000400027825 */ /* 0x001fe200078e0208 */
[----:B--2---:R-:W-:Y:S02]  /*03b0*/  FSETP.GT.AND P3, PT, R12, R13, PT ;  /* 0x0000000d0c00720b */ /* 0x004fe40003f64000 */
[----:B---3--:R-:W-:-:S02]  /*03c0*/  FSETP.GT.AND P4, PT, R15, R4, PT ;  /* 0x000000040f00720b */ /* 0x008fc40003f84000 */
[----:B------:R-:W-:Y:S02]  /*03d0*/  FSETP.NAN.AND P5, PT, R12, R12, PT ;  /* 0x0000000c0c00720b */ /* 0x000fe40003fa8000 */
[----:B------:R-:W-:Y:S02]  /*03e0*/  FSETP.NAN.AND P6, PT, R15, R15, PT ;  /* 0x0000000f0f00720b */ /* 0x000fe40003fc8000 */
[----:B-----5:R-:W-:Y:S02]  /*03f0*/  FSETP.NAN.AND P1, PT, R17, R17, PT ;  /* 0x000000111100720b */ /* 0x020fe40003f28000 */
[----:B------:R-:W-:-:S03]  /*0400*/  FSETP.NAN.AND P2, PT, R14, R14, PT ;  /* 0x0000000e0e00720b */ /* 0x000fc60003f48000 */
[----:B------:R-:W-:Y:S02]  /*0410*/  @!P3 FSEL R12, R12, R13, P5 ;  /* 0x0000000d0c0cb208 */ /* 0x000fe40002800000 */
[----:B------:R-:W-:Y:S02]  /*0420*/  @!P4 FSEL R15, R15, R4, P6 ;  /* 0x000000040f0fc208 */ /* 0x000fe40003000000 */
[----:B------:R-:W-:Y:S02]  /*0430*/  FSETP.NAN.AND P3, PT, R20, R20, PT ;  /* 0x000000141400720b */ /* 0x000fe40003f68000 */
[----:B------:R-:W-:Y:S02]  /*0440*/  FSETP.GEU.AND P5, PT, R12, R17, PT ;  /* 0x000000110c00720b */ /* 0x000fe40003fae000 */
[----:B------:R-:W-:Y:S02]  /*0450*/  FSETP.NAN.AND P4, PT, R21, R21, PT ;  /* 0x000000151500720b */ /* 0x000fe40003f88000 */
[----:B------:R-:W-:-:S02]  /*0460*/  FSETP.GEU.AND P6, PT, R15, R14, PT ;  /* 0x0000000e0f00720b */ /* 0x000fc40003fce000 */
[----:B------:R-:W-:Y:S02]  /*0470*/  @!P1 FSEL R17, R17, R12, !P5 ;  /* 0x0000000c11119208 */ /* 0x000fe40006800000 */
[----:B------:R-:W-:Y:S02]  /*0480*/  @!P2 FSEL R14, R14, R15, !P6 ;  /* 0x0000000f0e0ea208 */ /* 0x000fe40007000000 */
[----:B------:R-:W-:Y:S02]  /*0490*/  FSETP.GEU.AND P1, PT, R17, R20, PT ;  /* 0x000000141100720b */ /* 0x000fe40003f2e000 */
[----:B------:R-:W-:Y:S02]  /*04a0*/  FSETP.GEU.AND P2, PT, R14, R21, PT ;  /* 0x000000150e00720b */ /* 0x000fe40003f4e000 */
[----:B------:R-:W-:Y:S02]  /*04b0*/  @!P3 FSEL R20, R20, R17, !P1 ;  /* 0x000000111414b208 */ /* 0x000fe40004800000 */
[----:B------:R-:W-:-:S03]  /*04c0*/  @!P4 FSEL R21, R21, R14, !P2 ;  /* 0x0000000e1515c208 */ /* 0x000fc60005000000 */
[----:B----4-:R-:W-:Y:S02]  /*04d0*/  FADD R20, R20, -R5 ;  /* 0x8000000514147221 */ /* 0x010fe40000000000 */
[----:B------:R-:W-:Y:S01]  /*04e0*/  FADD R21, R21, -R10 ;  /* 0x8000000a15157221 */ /* 0x000fe20000000000 */
[----:B------:R-:W-:Y:S06]  /*04f0*/  @P0 EXIT ;  /* 0x000000000000094d */ /* 0x000fec0003800000 */
[----:B------:R-:W-:Y:S01]  /*0500*/  STG.E.64 desc[UR4][R2.64], R20 ;  /* 0x0000001402007986 */ /* 0x000fe2000c101b04 */
[----:B------:R-:W-:Y:S05]  /*0510*/  EXIT ;  /* 0x000000000000794d */ /* 0x000fea0003800000 */
.L_x_0:
[----:B------:R-:W-:-:S00]  /*0520*/  BRA `(.L_x_0) ;  /* 0xfffffffc00fc7947 */ /* 0x000fc0000383ffff */
[----:B------:R-:W-:-:S00]  /*0530*/  NOP ;  /* 0x0000000000007918 */ /* 0x000fc00000000000 */
        /* <DEDUP_REMOVED lines=12> */
.L_x_1:


//--------------------- .nv.constant0.triton_poi_fused_max_pool2d_with_indices_native_batch_norm_backward_45 --------------------------
	.section	.nv.constant0.triton_poi_fused_max_pool2d_with_indices_native_batch_norm_backward_45,"a",@progbits
	.sectionflags	@""
	.align	4
.nv.constant0.triton_poi_fused_max_pool2d_with_indices_native_batch_norm_backward_45:
	.zero		556
